//
// Generated by NVIDIA NVVM Compiler
//
// Compiler Build ID: CL-36424714
// Cuda compilation tools, release 13.0, V13.0.88
// Based on NVVM 20.0.0
//

.version 9.0
.target sm_100
.address_size 64

	// .globl	_Z26cuda_physical_model_kerneldddddPdS_S_i

.visible .entry _Z26cuda_physical_model_kerneldddddPdS_S_i(
	.param .f64 _Z26cuda_physical_model_kerneldddddPdS_S_i_param_0,
	.param .f64 _Z26cuda_physical_model_kerneldddddPdS_S_i_param_1,
	.param .f64 _Z26cuda_physical_model_kerneldddddPdS_S_i_param_2,
	.param .f64 _Z26cuda_physical_model_kerneldddddPdS_S_i_param_3,
	.param .f64 _Z26cuda_physical_model_kerneldddddPdS_S_i_param_4,
	.param .u64 .ptr .align 1 _Z26cuda_physical_model_kerneldddddPdS_S_i_param_5,
	.param .u64 .ptr .align 1 _Z26cuda_physical_model_kerneldddddPdS_S_i_param_6,
	.param .u64 .ptr .align 1 _Z26cuda_physical_model_kerneldddddPdS_S_i_param_7,
	.param .u32 _Z26cuda_physical_model_kerneldddddPdS_S_i_param_8
)
{
	.reg .pred 	%p<7>;
	.reg .b32 	%r<21>;
	.reg .b32 	%f<3>;
	.reg .b64 	%rd<11>;
	.reg .b64 	%fd<52>;

	ld.param.f64 	%fd9, [_Z26cuda_physical_model_kerneldddddPdS_S_i_param_1];
	ld.param.f64 	%fd10, [_Z26cuda_physical_model_kerneldddddPdS_S_i_param_2];
	ld.param.f64 	%fd11, [_Z26cuda_physical_model_kerneldddddPdS_S_i_param_3];
	ld.param.f64 	%fd12, [_Z26cuda_physical_model_kerneldddddPdS_S_i_param_4];
	ld.param.u64 	%rd2, [_Z26cuda_physical_model_kerneldddddPdS_S_i_param_5];
	ld.param.u64 	%rd3, [_Z26cuda_physical_model_kerneldddddPdS_S_i_param_6];
	ld.param.u64 	%rd4, [_Z26cuda_physical_model_kerneldddddPdS_S_i_param_7];
	ld.param.u32 	%r5, [_Z26cuda_physical_model_kerneldddddPdS_S_i_param_8];
	mov.u32 	%r6, %tid.x;
	mov.u32 	%r7, %ntid.x;
	mov.u32 	%r8, %ctaid.x;
	mad.lo.s32 	%r1, %r7, %r8, %r6;
	setp.eq.s32 	%p1, %r1, 0;
	setp.ge.s32 	%p2, %r1, %r5;
	or.pred  	%p3, %p1, %p2;
	@%p3 bra 	$L__BB0_5;
	cvta.to.global.u64 	%rd1, %rd2;
	ld.global.f64 	%fd1, [%rd1];
	neg.f64 	%fd13, %fd9;
	cvt.rn.f64.s32 	%fd2, %r1;
	mul.f64 	%fd3, %fd13, %fd2;
	fma.rn.f64 	%fd14, %fd3, 0d3FF71547652B82FE, 0d4338000000000000;
	{
	.reg .b32 %temp; 
	mov.b64 	{%r2, %temp}, %fd14;
	}
	mov.f64 	%fd15, 0dC338000000000000;
	add.rn.f64 	%fd16, %fd14, %fd15;
	fma.rn.f64 	%fd17, %fd16, 0dBFE62E42FEFA39EF, %fd3;
	fma.rn.f64 	%fd18, %fd16, 0dBC7ABC9E3B39803F, %fd17;
	fma.rn.f64 	%fd19, %fd18, 0d3E5ADE1569CE2BDF, 0d3E928AF3FCA213EA;
	fma.rn.f64 	%fd20, %fd19, %fd18, 0d3EC71DEE62401315;
	fma.rn.f64 	%fd21, %fd20, %fd18, 0d3EFA01997C89EB71;
	fma.rn.f64 	%fd22, %fd21, %fd18, 0d3F2A01A014761F65;
	fma.rn.f64 	%fd23, %fd22, %fd18, 0d3F56C16C1852B7AF;
	fma.rn.f64 	%fd24, %fd23, %fd18, 0d3F81111111122322;
	fma.rn.f64 	%fd25, %fd24, %fd18, 0d3FA55555555502A1;
	fma.rn.f64 	%fd26, %fd25, %fd18, 0d3FC5555555555511;
	fma.rn.f64 	%fd27, %fd26, %fd18, 0d3FE000000000000B;
	fma.rn.f64 	%fd28, %fd27, %fd18, 0d3FF0000000000000;
	fma.rn.f64 	%fd29, %fd28, %fd18, 0d3FF0000000000000;
	{
	.reg .b32 %temp; 
	mov.b64 	{%r3, %temp}, %fd29;
	}
	{
	.reg .b32 %temp; 
	mov.b64 	{%temp, %r4}, %fd29;
	}
	shl.b32 	%r9, %r2, 20;
	add.s32 	%r10, %r9, %r4;
	mov.b64 	%fd51, {%r3, %r10};
	{
	.reg .b32 %temp; 
	mov.b64 	{%temp, %r11}, %fd3;
	}
	mov.b32 	%f2, %r11;
	abs.f32 	%f1, %f2;
	setp.lt.f32 	%p4, %f1, 0f4086232B;
	@%p4 bra 	$L__BB0_4;
	setp.lt.f64 	%p5, %fd3, 0d0000000000000000;
	add.f64 	%fd30, %fd3, 0d7FF0000000000000;
	selp.f64 	%fd51, 0d0000000000000000, %fd30, %p5;
	setp.geu.f32 	%p6, %f1, 0f40874800;
	@%p6 bra 	$L__BB0_4;
	shr.u32 	%r12, %r2, 31;
	add.s32 	%r13, %r2, %r12;
	shr.s32 	%r14, %r13, 1;
	shl.b32 	%r15, %r14, 20;
	add.s32 	%r16, %r4, %r15;
	mov.b64 	%fd31, {%r3, %r16};
	sub.s32 	%r17, %r2, %r14;
	shl.b32 	%r18, %r17, 20;
	add.s32 	%r19, %r18, 1072693248;
	mov.b32 	%r20, 0;
	mov.b64 	%fd32, {%r20, %r19};
	mul.f64 	%fd51, %fd32, %fd31;
$L__BB0_4:
	ld.param.f64 	%fd50, [_Z26cuda_physical_model_kerneldddddPdS_S_i_param_0];
	cvta.to.global.u64 	%rd5, %rd3;
	cvta.to.global.u64 	%rd6, %rd4;
	div.rn.f64 	%fd33, %fd51, %fd9;
	mov.f64 	%fd34, 0d3FF0000000000000;
	sub.f64 	%fd35, %fd34, %fd33;
	div.rn.f64 	%fd36, %fd10, %fd9;
	fma.rn.f64 	%fd37, %fd36, %fd35, %fd1;
	mul.wide.s32 	%rd7, %r1, 8;
	add.s64 	%rd8, %rd1, %rd7;
	st.global.f64 	[%rd8], %fd37;
	ld.global.f64 	%fd38, [%rd5];
	fma.rn.f64 	%fd39, %fd9, %fd11, %fd50;
	mul.f64 	%fd40, %fd9, %fd9;
	div.rn.f64 	%fd41, %fd39, %fd40;
	sub.f64 	%fd42, %fd34, %fd51;
	fma.rn.f64 	%fd43, %fd41, %fd42, %fd38;
	mul.f64 	%fd44, %fd50, %fd2;
	div.rn.f64 	%fd45, %fd44, %fd9;
	sub.f64 	%fd46, %fd43, %fd45;
	add.s64 	%rd9, %rd5, %rd7;
	st.global.f64 	[%rd9], %fd46;
	ld.global.f64 	%fd47, [%rd6];
	div.rn.f64 	%fd48, %fd12, %fd9;
	fma.rn.f64 	%fd49, %fd48, %fd35, %fd47;
	add.s64 	%rd10, %rd6, %rd7;
	st.global.f64 	[%rd10], %fd49;
$L__BB0_5:
	ret;

}


// ===== COMPILED SASS (sm_100) =====

	.target	sm_100

	.elftype	@"ET_EXEC"


//--------------------- .note.nv.tkinfo           --------------------------
	.section	.note.nv.tkinfo,"",@"SHT_NOTE"
	.sectionflags	@"SHF_NOTE_NV_TKINFO"
	.tkinfo
        /*0018*/ 	.word	0x00000002
        /*0030*/ 	.string	""
        /*0030*/ 	.string	"ptxas"
        /*0030*/ 	.string	"Cuda compilation tools, release 13.0, V13.0.88"
        /*0030*/ 	.string	"Build cuda_13.0.r13.0/compiler.36424714_0"
        /*0030*/ 	.string	"-arch sm_100 -m 64 "



//--------------------- .note.nv.cuinfo           --------------------------
	.section	.note.nv.cuinfo,"",@"SHT_NOTE"
	.sectionflags	@"SHF_NOTE_NV_CUINFO"
        /*0018*/ 	.short	0x0002
        /*001a*/ 	.short	0x0064
        /*001c*/ 	.short	0x0082
	.zero		2


//--------------------- .nv.info                  --------------------------
	.section	.nv.info,"",@"SHT_CUDA_INFO"
	.align	4


	//----- nvinfo : EIATTR_REGCOUNT
	.align		4
        /*0000*/ 	.byte	0x04, 0x2f
        /*0002*/ 	.short	(.L_1 - .L_0)
	.align		4
.L_0:
        /*0004*/ 	.word	index@(_Z26cuda_physical_model_kerneldddddPdS_S_i)
        /*0008*/ 	.word	0x0000001e


	//----- nvinfo : EIATTR_FRAME_SIZE
	.align		4
.L_1:
        /*000c*/ 	.byte	0x04, 0x11
        /*000e*/ 	.short	(.L_3 - .L_2)
	.align		4
.L_2:
        /*0010*/ 	.word	index@($__internal_0_$__cuda_sm20_div_rn_f64_full)
        /*0014*/ 	.word	0x00000000


	//----- nvinfo : EIATTR_FRAME_SIZE
	.align		4
.L_3:
        /*0018*/ 	.byte	0x04, 0x11
        /*001a*/ 	.short	(.L_5 - .L_4)
	.align		4
.L_4:
        /*001c*/ 	.word	index@(_Z26cuda_physical_model_kerneldddddPdS_S_i)
        /*0020*/ 	.word	0x00000000


	//----- nvinfo : EIATTR_MIN_STACK_SIZE
	.align		4
.L_5:
        /*0024*/ 	.byte	0x04, 0x12
        /*0026*/ 	.short	(.L_7 - .L_6)
	.align		4
.L_6:
        /*0028*/ 	.word	index@(_Z26cuda_physical_model_kerneldddddPdS_S_i)
        /*002c*/ 	.word	0x00000000
.L_7:


//--------------------- .nv.compat                --------------------------
	.section	.nv.compat,"",@"SHT_CUDA_COMPAT_INFO"
	.align	4
        /*0000*/ 	.byte	0x02, 0x09, 0x00, 0x00, 0x02, 0x02, 0x01, 0x00, 0x02, 0x05, 0x05, 0x00, 0x03, 0x07, 0x01, 0x01
        /*0010*/ 	.byte	0x02, 0x03, 0x00, 0x00, 0x02, 0x06, 0x01, 0x00, 0x04, 0x0b, 0x08, 0x00, 0x01, 0x00, 0x00, 0x00
        /*0020*/ 	.byte	0x00, 0x00, 0x00, 0x00


//--------------------- .nv.info._Z26cuda_physical_model_kerneldddddPdS_S_i --------------------------
	.section	.nv.info._Z26cuda_physical_model_kerneldddddPdS_S_i,"",@"SHT_CUDA_INFO"
	.sectionflags	@""
	.align	4


	//----- nvinfo : EIATTR_CUDA_API_VERSION
	.align		4
        /*0000*/ 	.byte	0x04, 0x37
        /*0002*/ 	.short	(.L_9 - .L_8)
.L_8:
        /*0004*/ 	.word	0x00000082


	//----- nvinfo : EIATTR_KPARAM_INFO
	.align		4
.L_9:
        /*0008*/ 	.byte	0x04, 0x17
        /*000a*/ 	.short	(.L_11 - .L_10)
.L_10:
        /*000c*/ 	.word	0x00000000
        /*0010*/ 	.short	0x0008
        /*0012*/ 	.short	0x0040
        /*0014*/ 	.byte	0x00, 0xf0, 0x11, 0x00


	//----- nvinfo : EIATTR_KPARAM_INFO
	.align		4
.L_11:
        /*0018*/ 	.byte	0x04, 0x17
        /*001a*/ 	.short	(.L_13 - .L_12)
.L_12:
        /*001c*/ 	.word	0x00000000
        /*0020*/ 	.short	0x0007
        /*0022*/ 	.short	0x0038
        /*0024*/ 	.byte	0x00, 0xf5, 0x21, 0x00


	//----- nvinfo : EIATTR_KPARAM_INFO
	.align		4
.L_13:
        /*0028*/ 	.byte	0x04, 0x17
        /*002a*/ 	.short	(.L_15 - .L_14)
.L_14:
        /*002c*/ 	.word	0x00000000
        /*0030*/ 	.short	0x0006
        /*0032*/ 	.short	0x0030
        /*0034*/ 	.byte	0x00, 0xf5, 0x21, 0x00


	//----- nvinfo : EIATTR_KPARAM_INFO
	.align		4
.L_15:
        /*0038*/ 	.byte	0x04, 0x17
        /*003a*/ 	.short	(.L_17 - .L_16)
.L_16:
        /*003c*/ 	.word	0x00000000
        /*0040*/ 	.short	0x0005
        /*0042*/ 	.short	0x0028
        /*0044*/ 	.byte	0x00, 0xf5, 0x21, 0x00


	//----- nvinfo : EIATTR_KPARAM_INFO
	.align		4
.L_17:
        /*0048*/ 	.byte	0x04, 0x17
        /*004a*/ 	.short	(.L_19 - .L_18)
.L_18:
        /*004c*/ 	.word	0x00000000
        /*0050*/ 	.short	0x0004
        /*0052*/ 	.short	0x0020
        /*0054*/ 	.byte	0x00, 0xf0, 0x21, 0x00


	//----- nvinfo : EIATTR_KPARAM_INFO
	.align		4
.L_19:
        /*0058*/ 	.byte	0x04, 0x17
        /*005a*/ 	.short	(.L_21 - .L_20)
.L_20:
        /*005c*/ 	.word	0x00000000
        /*0060*/ 	.short	0x0003
        /*0062*/ 	.short	0x0018
        /*0064*/ 	.byte	0x00, 0xf0, 0x21, 0x00


	//----- nvinfo : EIATTR_KPARAM_INFO
	.align		4
.L_21:
        /*0068*/ 	.byte	0x04, 0x17
        /*006a*/ 	.short	(.L_23 - .L_22)
.L_22:
        /*006c*/ 	.word	0x00000000
        /*0070*/ 	.short	0x0002
        /*0072*/ 	.short	0x0010
        /*0074*/ 	.byte	0x00, 0xf0, 0x21, 0x00


	//----- nvinfo : EIATTR_KPARAM_INFO
	.align		4
.L_23:
        /*0078*/ 	.byte	0x04, 0x17
        /*007a*/ 	.short	(.L_25 - .L_24)
.L_24:
        /*007c*/ 	.word	0x00000000
        /*0080*/ 	.short	0x0001
        /*0082*/ 	.short	0x0008
        /*0084*/ 	.byte	0x00, 0xf0, 0x21, 0x00


	//----- nvinfo : EIATTR_KPARAM_INFO
	.align		4
.L_25:
        /*0088*/ 	.byte	0x04, 0x17
        /*008a*/ 	.short	(.L_27 - .L_26)
.L_26:
        /*008c*/ 	.word	0x00000000
        /*0090*/ 	.short	0x0000
        /*0092*/ 	.short	0x0000
        /*0094*/ 	.byte	0x00, 0xf0, 0x21, 0x00


	//----- nvinfo : EIATTR_SPARSE_MMA_MASK
	.align		4
.L_27:
        /*0098*/ 	.byte	0x03, 0x50
        /*009a*/ 	.short	0x0000


	//----- nvinfo : EIATTR_MAXREG_COUNT
	.align		4
        /*009c*/ 	.byte	0x03, 0x1b
        /*009e*/ 	.short	0x00ff


	//----- nvinfo : EIATTR_MERCURY_ISA_VERSION
	.align		4
        /*00a0*/ 	.byte	0x03, 0x5f
        /*00a2*/ 	.short	0x0101


	//----- nvinfo : EIATTR_VRC_CTA_INIT_COUNT
	.align		4
        /*00a4*/ 	.byte	0x02, 0x4a
	.zero		1
	.zero		1


	//----- nvinfo : EIATTR_EXIT_INSTR_OFFSETS
	.align		4
        /*00a8*/ 	.byte	0x04, 0x1c
        /*00aa*/ 	.short	(.L_29 - .L_28)


	//   ....[0]....
.L_28:
        /*00ac*/ 	.word	0x00000080


	//   ....[1]....
        /*00b0*/ 	.word	0x00000dd0


	//----- nvinfo : EIATTR_CRS_STACK_SIZE
	.align		4
.L_29:
        /*00b4*/ 	.byte	0x04, 0x1e
        /*00b6*/ 	.short	(.L_31 - .L_30)
.L_30:
        /*00b8*/ 	.word	0x00000000


	//----- nvinfo : EIATTR_CBANK_PARAM_SIZE
	.align		4
.L_31:
        /*00bc*/ 	.byte	0x03, 0x19
        /*00be*/ 	.short	0x0044


	//----- nvinfo : EIATTR_PARAM_CBANK
	.align		4
        /*00c0*/ 	.byte	0x04, 0x0a
        /*00c2*/ 	.short	(.L_33 - .L_32)
	.align		4
.L_32:
        /*00c4*/ 	.word	index@(.nv.constant0._Z26cuda_physical_model_kerneldddddPdS_S_i)
        /*00c8*/ 	.short	0x0380
        /*00ca*/ 	.short	0x0044


	//----- nvinfo : EIATTR_SW_WAR
	.align		4
.L_33:
        /*00cc*/ 	.byte	0x04, 0x36
        /*00ce*/ 	.short	(.L_35 - .L_34)
.L_34:
        /*00d0*/ 	.word	0x00000008
.L_35:


//--------------------- .nv.callgraph             --------------------------
	.section	.nv.callgraph,"",@"SHT_CUDA_CALLGRAPH"
	.align	4
	.sectionentsize	8
	.align		4
        /*0000*/ 	.word	0x00000000
	.align		4
        /*0004*/ 	.word	0xffffffff
	.align		4
        /*0008*/ 	.word	0x00000000
	.align		4
        /*000c*/ 	.word	0xfffffffe
	.align		4
        /*0010*/ 	.word	0x00000000
	.align		4
        /*0014*/ 	.word	0xfffffffd
	.align		4
        /*0018*/ 	.word	0x00000000
	.align		4
        /*001c*/ 	.word	0xfffffffc


//--------------------- .text._Z26cuda_physical_model_kerneldddddPdS_S_i --------------------------
	.section	.text._Z26cuda_physical_model_kerneldddddPdS_S_i,"ax",@progbits
	.align	128
        .global         _Z26cuda_physical_model_kerneldddddPdS_S_i
        .type           _Z26cuda_physical_model_kerneldddddPdS_S_i,@function
        .size           _Z26cuda_physical_model_kerneldddddPdS_S_i,(.L_x_15 - _Z26cuda_physical_model_kerneldddddPdS_S_i)
        .other          _Z26cuda_physical_model_kerneldddddPdS_S_i,@"STO_CUDA_ENTRY STV_DEFAULT"
_Z26cuda_physical_model_kerneldddddPdS_S_i:
.text._Z26cuda_physical_model_kerneldddddPdS_S_i:
[----:B------:R-:W-:Y:S01]  /*0000*/  LDC R1, c[0x0][0x37c] ;  /* 0x0000df00ff017b82 */ /* 0x000fe20000000800 */
[----:B------:R-:W0:Y:S01]  /*0010*/  S2R R3, SR_TID.X ;  /* 0x0000000000037919 */ /* 0x000e220000002100 */
[----:B------:R-:W0:Y:S01]  /*0020*/  LDCU UR4, c[0x0][0x360] ;  /* 0x00006c00ff0477ac */ /* 0x000e220008000800 */
[----:B------:R-:W0:Y:S01]  /*0030*/  S2R R0, SR_CTAID.X ;  /* 0x0000000000007919 */ /* 0x000e220000002500 */
[----:B------:R-:W1:Y:S01]  /*0040*/  LDCU UR5, c[0x0][0x3c0] ;  /* 0x00007800ff0577ac */ /* 0x000e620008000800 */
[----:B0-----:R-:W-:-:S05]  /*0050*/  IMAD R3, R0, UR4, R3 ;  /* 0x0000000400037c24 */ /* 0x001fca000f8e0203 */
[----:B-1----:R-:W-:-:S04]  /*0060*/  ISETP.GE.AND P0, PT, R3, UR5, PT ;  /* 0x0000000503007c0c */ /* 0x002fc8000bf06270 */
[----:B------:R-:W-:-:S13]  /*0070*/  ISETP.EQ.OR P0, PT, R3, RZ, P0 ;  /* 0x000000ff0300720c */ /* 0x000fda0000702670 */
[----:B------:R-:W-:Y:S05]  /*0080*/  @P0 EXIT ;  /* 0x000000000000094d */ /* 0x000fea0003800000 */
[----:B------:R-:W0:Y:S01]  /*0090*/  LDC.64 R24, c[0x0][0x3a8] ;  /* 0x0000ea00ff187b82 */ /* 0x000e220000000a00 */
[----:B------:R-:W0:Y:S07]  /*00a0*/  LDCU.64 UR4, c[0x0][0x358] ;  /* 0x00006b00ff0477ac */ /* 0x000e2e0008000a00 */
[----:B------:R-:W1:Y:S01]  /*00b0*/  LDC.64 R4, c[0x0][0x388] ;  /* 0x0000e200ff047b82 */ /* 0x000e620000000a00 */
[----:B0-----:R-:W5:Y:S01]  /*00c0*/  LDG.E.64 R24, desc[UR4][R24.64] ;  /* 0x0000000418187981 */ /* 0x001f62000c1e1b00 */
[----:B------:R-:W1:Y:S01]  /*00d0*/  I2F.F64 R8, R3 ;  /* 0x0000000300087312 */ /* 0x000e620000201c00 */
[----:B------:R-:W-:Y:S01]  /*00e0*/  IMAD.MOV.U32 R12, RZ, RZ, 0x652b82fe ;  /* 0x652b82feff0c7424 */ /* 0x000fe200078e00ff */
[----:B------:R-:W-:Y:S01]  /*00f0*/  UMOV UR6, 0xfefa39ef ;  /* 0xfefa39ef00067882 */ /* 0x000fe20000000000 */
[----:B------:R-:W-:Y:S01]  /*0100*/  IMAD.MOV.U32 R13, RZ, RZ, 0x3ff71547 ;  /* 0x3ff71547ff0d7424 */ /* 0x000fe200078e00ff */
[----:B------:R-:W-:Y:S01]  /*0110*/  UMOV UR7, 0x3fe62e42 ;  /* 0x3fe62e4200077882 */ /* 0x000fe20000000000 */
[----:B------:R-:W-:Y:S01]  /*0120*/  BSSY.RECONVERGENT B0, `(.L_x_0) ;  /* 0x0000037000007945 */ /* 0x000fe20003800200 */
[----:B-1----:R-:W-:-:S08]  /*0130*/  DMUL R10, R8, -R4 ;  /* 0x80000004080a7228 */ /* 0x002fd00000000000 */
[----:B------:R-:W-:Y:S02]  /*0140*/  DFMA R12, R10, R12, 6.75539944105574400000e+15 ;  /* 0x433800000a0c742b */ /* 0x000fe4000000000c */
[----:B------:R-:W-:-:S06]  /*0150*/  FSETP.GEU.AND P0, PT, |R11|, 4.1917929649353027344, PT ;  /* 0x4086232b0b00780b */ /* 0x000fcc0003f0e200 */
[----:B------:R-:W-:-:S08]  /*0160*/  DADD R6, R12, -6.75539944105574400000e+15 ;  /* 0xc33800000c067429 */ /* 0x000fd00000000000 */
[----:B------:R-:W-:Y:S01]  /*0170*/  DFMA R14, R6, -UR6, R10 ;  /* 0x80000006060e7c2b */ /* 0x000fe2000800000a */
[----:B------:R-:W-:Y:S01]  /*0180*/  UMOV UR6, 0x3b39803f ;  /* 0x3b39803f00067882 */ /* 0x000fe20000000000 */
[----:B------:R-:W-:-:S06]  /*0190*/  UMOV UR7, 0x3c7abc9e ;  /* 0x3c7abc9e00077882 */ /* 0x000fcc0000000000 */
[----:B------:R-:W-:Y:S01]  /*01a0*/  DFMA R6, R6, -UR6, R14 ;  /* 0x8000000606067c2b */ /* 0x000fe2000800000e */
[----:B------:R-:W-:Y:S01]  /*01b0*/  UMOV UR6, 0x69ce2bdf ;  /* 0x69ce2bdf00067882 */ /* 0x000fe20000000000 */
[----:B------:R-:W-:Y:S01]  /*01c0*/  IMAD.MOV.U32 R14, RZ, RZ, -0x35dec16 ;  /* 0xfca213eaff0e7424 */ /* 0x000fe200078e00ff */
[----:B------:R-:W-:Y:S01]  /*01d0*/  UMOV UR7, 0x3e5ade15 ;  /* 0x3e5ade1500077882 */ /* 0x000fe20000000000 */
[----:B------:R-:W-:-:S06]  /*01e0*/  IMAD.MOV.U32 R15, RZ, RZ, 0x3e928af3 ;  /* 0x3e928af3ff0f7424 */ /* 0x000fcc00078e00ff */
[----:B------:R-:W-:Y:S01]  /*01f0*/  DFMA R14, R6, UR6, R14 ;  /* 0x00000006060e7c2b */ /* 0x000fe2000800000e */
[----:B------:R-:W-:Y:S01]  /*0200*/  UMOV UR6, 0x62401315 ;  /* 0x6240131500067882 */ /* 0x000fe20000000000 */
[----:B------:R-:W-:-:S06]  /*0210*/  UMOV UR7, 0x3ec71dee ;  /* 0x3ec71dee00077882 */ /* 0x000fcc0000000000 */
[----:B------:R-:W-:Y:S01]  /*0220*/  DFMA R14, R6, R14, UR6 ;  /* 0x00000006060e7e2b */ /* 0x000fe2000800000e */
        /* <DEDUP_REMOVED lines=20> */
[----:B------:R-:W-:-:S08]  /*0370*/  DFMA R14, R6, R14, UR6 ;  /* 0x00000006060e7e2b */ /* 0x000fd0000800000e */
[----:B------:R-:W-:-:S08]  /*0380*/  DFMA R14, R6, R14, 1 ;  /* 0x3ff00000060e742b */ /* 0x000fd0000000000e */
[----:B------:R-:W-:-:S10]  /*0390*/  DFMA R14, R6, R14, 1 ;  /* 0x3ff00000060e742b */ /* 0x000fd4000000000e */
[----:B------:R-:W-:Y:S02]  /*03a0*/  IMAD R7, R12, 0x100000, R15 ;  /* 0x001000000c077824 */ /* 0x000fe400078e020f */
[----:B------:R-:W-:Y:S01]  /*03b0*/  IMAD.MOV.U32 R6, RZ, RZ, R14 ;  /* 0x000000ffff067224 */ /* 0x000fe200078e000e */
[----:B------:R-:W-:Y:S06]  /*03c0*/  @!P0 BRA `(.L_x_1) ;  /* 0x0000000000308947 */ /* 0x000fec0003800000 */
[----:B------:R-:W-:Y:S01]  /*03d0*/  FSETP.GEU.AND P1, PT, |R11|, 4.2275390625, PT ;  /* 0x408748000b00780b */ /* 0x000fe20003f2e200 */
[C---:B------:R-:W-:Y:S02]  /*03e0*/  DADD R6, R10.reuse, +INF ;  /* 0x7ff000000a067429 */ /* 0x040fe40000000000 */
[----:B------:R-:W-:-:S08]  /*03f0*/  DSETP.GEU.AND P0, PT, R10, RZ, PT ;  /* 0x000000ff0a00722a */ /* 0x000fd00003f0e000 */
[----:B------:R-:W-:Y:S02]  /*0400*/  FSEL R6, R6, RZ, P0 ;  /* 0x000000ff06067208 */ /* 0x000fe40000000000 */
[----:B------:R-:W-:Y:S02]  /*0410*/  @!P1 LEA.HI R0, R12, R12, RZ, 0x1 ;  /* 0x0000000c0c009211 */ /* 0x000fe400078f08ff */
[----:B------:R-:W-:Y:S02]  /*0420*/  FSEL R7, R7, RZ, P0 ;  /* 0x000000ff07077208 */ /* 0x000fe40000000000 */
[----:B------:R-:W-:-:S05]  /*0430*/  @!P1 SHF.R.S32.HI R11, RZ, 0x1, R0 ;  /* 0x00000001ff0b9819 */ /* 0x000fca0000011400 */
[----:B------:R-:W-:Y:S02]  /*0440*/  @!P1 IMAD.IADD R10, R12, 0x1, -R11 ;  /* 0x000000010c0a9824 */ /* 0x000fe400078e0a0b */
[----:B------:R-:W-:-:S03]  /*0450*/  @!P1 IMAD R15, R11, 0x100000, R15 ;  /* 0x001000000b0f9824 */ /* 0x000fc600078e020f */
[----:B------:R-:W-:Y:S01]  /*0460*/  @!P1 LEA R11, R10, 0x3ff00000, 0x14 ;  /* 0x3ff000000a0b9811 */ /* 0x000fe200078ea0ff */
[----:B------:R-:W-:-:S06]  /*0470*/  @!P1 IMAD.MOV.U32 R10, RZ, RZ, RZ ;  /* 0x000000ffff0a9224 */ /* 0x000fcc00078e00ff */
[----:B------:R-:W-:-:S11]  /*0480*/  @!P1 DMUL R6, R14, R10 ;  /* 0x0000000a0e069228 */ /* 0x000fd60000000000 */
.L_x_1:
[----:B------:R-:W-:Y:S05]  /*0490*/  BSYNC.RECONVERGENT B0 ;  /* 0x0000000000007941 */ /* 0x000fea0003800200 */
.L_x_0:
[----:B------:R-:W0:Y:S01]  /*04a0*/  LDCU UR6, c[0x0][0x38c] ;  /* 0x00007180ff0677ac */ /* 0x000e220008000800 */
[----:B------:R-:W-:Y:S01]  /*04b0*/  IMAD.MOV.U32 R10, RZ, RZ, 0x1 ;  /* 0x00000001ff0a7424 */ /* 0x000fe200078e00ff */
[----:B------:R-:W-:Y:S01]  /*04c0*/  FSETP.GEU.AND P1, PT, |R7|, 6.5827683646048100446e-37, PT ;  /* 0x036000000700780b */ /* 0x000fe20003f2e200 */
[----:B------:R-:W-:Y:S01]  /*04d0*/  BSSY.RECONVERGENT B0, `(.L_x_2) ;  /* 0x0000016000007945 */ /* 0x000fe20003800200 */
[----:B0-----:R-:W0:Y:S03]  /*04e0*/  MUFU.RCP64H R11, UR6 ;  /* 0x00000006000b7d08 */ /* 0x001e260008001800 */
[----:B0-----:R-:W-:-:S08]  /*04f0*/  DFMA R12, R10, -R4, 1 ;  /* 0x3ff000000a0c742b */ /* 0x001fd00000000804 */
[----:B------:R-:W-:-:S08]  /*0500*/  DFMA R12, R12, R12, R12 ;  /* 0x0000000c0c0c722b */ /* 0x000fd0000000000c */
[----:B------:R-:W-:-:S08]  /*0510*/  DFMA R12, R10, R12, R10 ;  /* 0x0000000c0a0c722b */ /* 0x000fd0000000000a */
[----:B------:R-:W-:-:S08]  /*0520*/  DFMA R10, R12, -R4, 1 ;  /* 0x3ff000000c0a742b */ /* 0x000fd00000000804 */
[----:B------:R-:W-:-:S08]  /*0530*/  DFMA R10, R12, R10, R12 ;  /* 0x0000000a0c0a722b */ /* 0x000fd0000000000c */
[----:B------:R-:W-:-:S08]  /*0540*/  DMUL R12, R10, R6 ;  /* 0x000000060a0c7228 */ /* 0x000fd00000000000 */
[----:B------:R-:W-:-:S08]  /*0550*/  DFMA R4, R12, -R4, R6 ;  /* 0x800000040c04722b */ /* 0x000fd00000000006 */
[----:B------:R-:W-:-:S10]  /*0560*/  DFMA R4, R10, R4, R12 ;  /* 0x000000040a04722b */ /* 0x000fd4000000000c */
[----:B------:R-:W-:-:S05]  /*0570*/  FFMA R0, RZ, UR6, R5 ;  /* 0x00000006ff007c23 */ /* 0x000fca0008000005 */
[----:B------:R-:W-:-:S13]  /*0580*/  FSETP.GT.AND P0, PT, |R0|, 1.469367938527859385e-39, PT ;  /* 0x001000000000780b */ /* 0x000fda0003f04200 */
[----:B------:R-:W-:Y:S05]  /*0590*/  @P0 BRA P1, `(.L_x_3) ;  /* 0x0000000000240947 */ /* 0x000fea0000800000 */
[----:B------:R-:W0:Y:S01]  /*05a0*/  LDCU.64 UR6, c[0x0][0x388] ;  /* 0x00007100ff0677ac */ /* 0x000e220008000a00 */
[----:B------:R-:W-:Y:S01]  /*05b0*/  IMAD.MOV.U32 R14, RZ, RZ, R6 ;  /* 0x000000ffff0e7224 */ /* 0x000fe200078e0006 */
[----:B------:R-:W-:Y:S01]  /*05c0*/  MOV R26, 0x610 ;  /* 0x00000610001a7802 */ /* 0x000fe20000000f00 */
[----:B------:R-:W-:Y:S02]  /*05d0*/  IMAD.MOV.U32 R15, RZ, RZ, R7 ;  /* 0x000000ffff0f7224 */ /* 0x000fe400078e0007 */
[----:B0-----:R-:W-:Y:S02]  /*05e0*/  IMAD.U32 R12, RZ, RZ, UR6 ;  /* 0x00000006ff0c7e24 */ /* 0x001fe4000f8e00ff */
[----:B------:R-:W-:-:S07]  /*05f0*/  IMAD.U32 R13, RZ, RZ, UR7 ;  /* 0x00000007ff0d7e24 */ /* 0x000fce000f8e00ff */
[----:B-----5:R-:W-:Y:S05]  /*0600*/  CALL.REL.NOINC `($__internal_0_$__cuda_sm20_div_rn_f64_full) ;  /* 0x0000000400f47944 */ /* 0x020fea0003c00000 */
[----:B------:R-:W-:Y:S02]  /*0610*/  IMAD.MOV.U32 R4, RZ, RZ, R10 ;  /* 0x000000ffff047224 */ /* 0x000fe400078e000a */
[----:B------:R-:W-:-:S07]  /*0620*/  IMAD.MOV.U32 R5, RZ, RZ, R11 ;  /* 0x000000ffff057224 */ /* 0x000fce00078e000b */
.L_x_3:
[----:B------:R-:W-:Y:S05]  /*0630*/  BSYNC.RECONVERGENT B0 ;  /* 0x0000000000007941 */ /* 0x000fea0003800200 */
.L_x_2:
[----:B------:R-:W0:Y:S01]  /*0640*/  LDCU UR8, c[0x0][0x38c] ;  /* 0x00007180ff0877ac */ /* 0x000e220008000800 */
[----:B------:R-:W1:Y:S01]  /*0650*/  LDC.64 R12, c[0x0][0x388] ;  /* 0x0000e200ff0c7b82 */ /* 0x000e620000000a00 */
[----:B------:R-:W-:Y:S01]  /*0660*/  IMAD.MOV.U32 R10, RZ, RZ, 0x1 ;  /* 0x00000001ff0a7424 */ /* 0x000fe200078e00ff */
[----:B------:R-:W-:Y:S01]  /*0670*/  DADD R4, -R4, 1 ;  /* 0x3ff0000004047429 */ /* 0x000fe20000000100 */
[----:B------:R-:W2:Y:S05]  /*0680*/  LDCU.64 UR6, c[0x0][0x390] ;  /* 0x00007200ff0677ac */ /* 0x000eaa0008000a00 */
[----:B------:R-:W3:Y:S01]  /*0690*/  LDC R2, c[0x0][0x394] ;  /* 0x0000e500ff027b82 */ /* 0x000ee20000000800 */
[----:B0-----:R-:W1:Y:S01]  /*06a0*/  MUFU.RCP64H R11, UR8 ;  /* 0x00000008000b7d08 */ /* 0x001e620008001800 */
[----:B---3--:R-:W-:Y:S01]  /*06b0*/  FSETP.GEU.AND P1, PT, |R2|, 6.5827683646048100446e-37, PT ;  /* 0x036000000200780b */ /* 0x008fe20003f2e200 */
[----:B-1----:R-:W-:-:S08]  /*06c0*/  DFMA R14, R10, -R12, 1 ;  /* 0x3ff000000a0e742b */ /* 0x002fd0000000080c */
[----:B------:R-:W-:-:S08]  /*06d0*/  DFMA R14, R14, R14, R14 ;  /* 0x0000000e0e0e722b */ /* 0x000fd0000000000e */
[----:B------:R-:W-:-:S08]  /*06e0*/  DFMA R14, R10, R14, R10 ;  /* 0x0000000e0a0e722b */ /* 0x000fd0000000000a */
[----:B------:R-:W-:-:S08]  /*06f0*/  DFMA R10, R14, -R12, 1 ;  /* 0x3ff000000e0a742b */ /* 0x000fd0000000080c */
[----:B------:R-:W-:-:S08]  /*0700*/  DFMA R14, R14, R10, R14 ;  /* 0x0000000a0e0e722b */ /* 0x000fd0000000000e */
[----:B--2---:R-:W-:-:S08]  /*0710*/  DMUL R10, R14, UR6 ;  /* 0x000000060e0a7c28 */ /* 0x004fd00008000000 */
[----:B------:R-:W-:-:S08]  /*0720*/  DFMA R12, R10, -R12, UR6 ;  /* 0x000000060a0c7e2b */ /* 0x000fd0000800080c */
[----:B------:R-:W-:-:S10]  /*0730*/  DFMA R10, R14, R12, R10 ;  /* 0x0000000c0e0a722b */ /* 0x000fd4000000000a */
[----:B------:R-:W-:-:S05]  /*0740*/  FFMA R0, RZ, UR8, R11 ;  /* 0x00000008ff007c23 */ /* 0x000fca000800000b */
[----:B------:R-:W-:-:S13]  /*0750*/  FSETP.GT.AND P0, PT, |R0|, 1.469367938527859385e-39, PT ;  /* 0x001000000000780b */ /* 0x000fda0003f04200 */
[----:B------:R-:W-:Y:S05]  /*0760*/  @P0 BRA P1, `(.L_x_4) ;  /* 0x0000000000200947 */ /* 0x000fea0000800000 */
[----:B------:R-:W0:Y:S01]  /*0770*/  LDCU.64 UR6, c[0x0][0x390] ;  /* 0x00007200ff0677ac */ /* 0x000e220008000a00 */
[----:B------:R-:W-:Y:S01]  /*0780*/  MOV R26, 0x7f0 ;  /* 0x000007f0001a7802 */ /* 0x000fe20000000f00 */
[----:B------:R-:W1:Y:S01]  /*0790*/  LDCU.64 UR8, c[0x0][0x388] ;  /* 0x00007100ff0877ac */ /* 0x000e620008000a00 */
[----:B0-----:R-:W-:Y:S02]  /*07a0*/  IMAD.U32 R14, RZ, RZ, UR6 ;  /* 0x00000006ff0e7e24 */ /* 0x001fe4000f8e00ff */
[----:B------:R-:W-:Y:S01]  /*07b0*/  IMAD.U32 R15, RZ, RZ, UR7 ;  /* 0x00000007ff0f7e24 */ /* 0x000fe2000f8e00ff */
[----:B-1----:R-:W-:Y:S01]  /*07c0*/  MOV R12, UR8 ;  /* 0x00000008000c7c02 */ /* 0x002fe20008000f00 */
[----:B------:R-:W-:-:S07]  /*07d0*/  IMAD.U32 R13, RZ, RZ, UR9 ;  /* 0x00000009ff0d7e24 */ /* 0x000fce000f8e00ff */
[----:B-----5:R-:W-:Y:S05]  /*07e0*/  CALL.REL.NOINC `($__internal_0_$__cuda_sm20_div_rn_f64_full) ;  /* 0x00000004007c7944 */ /* 0x020fea0003c00000 */
.L_x_4:
[----:B------:R-:W0:Y:S01]  /*07f0*/  LDC.64 R26, c[0x0][0x388] ;  /* 0x0000e200ff1a7b82 */ /* 0x000e220000000a00 */
[----:B------:R-:W-:Y:S01]  /*0800*/  IMAD.MOV.U32 R18, RZ, RZ, 0x1 ;  /* 0x00000001ff127424 */ /* 0x000fe200078e00ff */
[----:B------:R-:W1:Y:S01]  /*0810*/  LDCU.64 UR6, c[0x0][0x398] ;  /* 0x00007300ff0677ac */ /* 0x000e620008000a00 */
[----:B-----5:R-:W-:-:S05]  /*0820*/  DFMA R10, R4, R10, R24 ;  /* 0x0000000a040a722b */ /* 0x020fca0000000018 */
[----:B------:R-:W2:Y:S08]  /*0830*/  LDC.64 R14, c[0x0][0x3a8] ;  /* 0x0000ea00ff0e7b82 */ /* 0x000eb00000000a00 */
[----:B------:R-:W1:Y:S01]  /*0840*/  LDC.64 R22, c[0x0][0x380] ;  /* 0x0000e000ff167b82 */ /* 0x000e620000000a00 */
[----:B0-----:R-:W-:-:S07]  /*0850*/  DMUL R12, R26, R26 ;  /* 0x0000001a1a0c7228 */ /* 0x001fce0000000000 */
[----:B------:R-:W0:Y:S01]  /*0860*/  LDC.64 R16, c[0x0][0x3b0] ;  /* 0x0000ec00ff107b82 */ /* 0x000e220000000a00 */
[----:B------:R-:W3:Y:S01]  /*0870*/  MUFU.RCP64H R19, R13 ;  /* 0x0000000d00137308 */ /* 0x000ee20000001800 */
[----:B--2---:R-:W-:-:S05]  /*0880*/  IMAD.WIDE R14, R3, 0x8, R14 ;  /* 0x00000008030e7825 */ /* 0x004fca00078e020e */
[----:B------:R1:W-:Y:S01]  /*0890*/  STG.E.64 desc[UR4][R14.64], R10 ;  /* 0x0000000a0e007986 */ /* 0x0003e2000c101b04 */
[----:B---3--:R-:W-:-:S03]  /*08a0*/  DFMA R20, -R12, R18, 1 ;  /* 0x3ff000000c14742b */ /* 0x008fc60000000112 */
[----:B0-----:R0:W5:Y:S01]  /*08b0*/  LDG.E.64 R24, desc[UR4][R16.64] ;  /* 0x0000000410187981 */ /* 0x001162000c1e1b00 */
[----:B-1----:R-:W-:-:S04]  /*08c0*/  DFMA R14, R26, UR6, R22 ;  /* 0x000000061a0e7c2b */ /* 0x002fc80008000016 */
[----:B------:R-:W-:-:S06]  /*08d0*/  DFMA R20, R20, R20, R20 ;  /* 0x000000141414722b */ /* 0x000fcc0000000014 */
[----:B------:R-:W-:Y:S02]  /*08e0*/  FSETP.GEU.AND P1, PT, |R15|, 6.5827683646048100446e-37, PT ;  /* 0x036000000f00780b */ /* 0x000fe40003f2e200 */
[----:B------:R-:W-:-:S08]  /*08f0*/  DFMA R20, R18, R20, R18 ;  /* 0x000000141214722b */ /* 0x000fd00000000012 */
[----:B------:R-:W-:-:S08]  /*0900*/  DFMA R10, -R12, R20, 1 ;  /* 0x3ff000000c0a742b */ /* 0x000fd00000000114 */
[----:B------:R-:W-:-:S08]  /*0910*/  DFMA R10, R20, R10, R20 ;  /* 0x0000000a140a722b */ /* 0x000fd00000000014 */
[----:B0-----:R-:W-:-:S08]  /*0920*/  DMUL R16, R14, R10 ;  /* 0x0000000a0e107228 */ /* 0x001fd00000000000 */
[----:B------:R-:W-:-:S08]  /*0930*/  DFMA R18, -R12, R16, R14 ;  /* 0x000000100c12722b */ /* 0x000fd0000000010e */
[----:B------:R-:W-:-:S10]  /*0940*/  DFMA R10, R10, R18, R16 ;  /* 0x000000120a0a722b */ /* 0x000fd40000000010 */
[----:B------:R-:W-:-:S05]  /*0950*/  FFMA R0, RZ, R13, R11 ;  /* 0x0000000dff007223 */ /* 0x000fca000000000b */
[----:B------:R-:W-:-:S13]  /*0960*/  FSETP.GT.AND P0, PT, |R0|, 1.469367938527859385e-39, PT ;  /* 0x001000000000780b */ /* 0x000fda0003f04200 */
[----:B------:R-:W-:Y:S05]  /*0970*/  @P0 BRA P1, `(.L_x_5) ;  /* 0x0000000000080947 */ /* 0x000fea0000800000 */
[----:B------:R-:W-:-:S07]  /*0980*/  MOV R26, 0x9a0 ;  /* 0x000009a0001a7802 */ /* 0x000fce0000000f00 */
[----:B-----5:R-:W-:Y:S05]  /*0990*/  CALL.REL.NOINC `($__internal_0_$__cuda_sm20_div_rn_f64_full) ;  /* 0x0000000400107944 */ /* 0x020fea0003c00000 */
.L_x_5:
[----:B------:R-:W0:Y:S01]  /*09a0*/  LDCU UR6, c[0x0][0x38c] ;  /* 0x00007180ff0677ac */ /* 0x000e220008000800 */
[----:B------:R-:W1:Y:S01]  /*09b0*/  LDC.64 R12, c[0x0][0x388] ;  /* 0x0000e200ff0c7b82 */ /* 0x000e620000000a00 */
[----:B------:R-:W-:Y:S01]  /*09c0*/  IMAD.MOV.U32 R16, RZ, RZ, 0x1 ;  /* 0x00000001ff107424 */ /* 0x000fe200078e00ff */
[----:B------:R-:W-:Y:S01]  /*09d0*/  DADD R6, -R6, 1 ;  /* 0x3ff0000006067429 */ /* 0x000fe20000000100 */
[----:B------:R-:W-:Y:S05]  /*09e0*/  BSSY.RECONVERGENT B0, `(.L_x_6) ;  /* 0x0000018000007945 */ /* 0x000fea0003800200 */
[----:B------:R-:W2:Y:S02]  /*09f0*/  LDC.64 R14, c[0x0][0x380] ;  /* 0x0000e000ff0e7b82 */ /* 0x000ea40000000a00 */
[----:B-----5:R-:W-:Y:S01]  /*0a00*/  DFMA R24, R6, R10, R24 ;  /* 0x0000000a0618722b */ /* 0x020fe20000000018 */
[----:B0-----:R-:W1:Y:S01]  /*0a10*/  MUFU.RCP64H R17, UR6 ;  /* 0x0000000600117d08 */ /* 0x001e620008001800 */
[----:B--2---:R-:W-:-:S02]  /*0a20*/  DMUL R14, R8, R14 ;  /* 0x0000000e080e7228 */ /* 0x004fc40000000000 */
[----:B-1----:R-:W-:-:S08]  /*0a30*/  DFMA R18, R16, -R12, 1 ;  /* 0x3ff000001012742b */ /* 0x002fd0000000080c */
[----:B------:R-:W-:Y:S01]  /*0a40*/  DFMA R18, R18, R18, R18 ;  /* 0x000000121212722b */ /* 0x000fe20000000012 */
[----:B------:R-:W-:-:S07]  /*0a50*/  FSETP.GEU.AND P1, PT, |R15|, 6.5827683646048100446e-37, PT ;  /* 0x036000000f00780b */ /* 0x000fce0003f2e200 */
        /* <DEDUP_REMOVED lines=10> */
[----:B------:R-:W-:Y:S01]  /*0b00*/  MOV R26, 0xb40 ;  /* 0x00000b40001a7802 */ /* 0x000fe20000000f00 */
[----:B0-----:R-:W-:Y:S02]  /*0b10*/  IMAD.U32 R12, RZ, RZ, UR6 ;  /* 0x00000006ff0c7e24 */ /* 0x001fe4000f8e00ff */
[----:B------:R-:W-:-:S07]  /*0b20*/  IMAD.U32 R13, RZ, RZ, UR7 ;  /* 0x00000007ff0d7e24 */ /* 0x000fce000f8e00ff */
[----:B------:R-:W-:Y:S05]  /*0b30*/  CALL.REL.NOINC `($__internal_0_$__cuda_sm20_div_rn_f64_full) ;  /* 0x0000000000a87944 */ /* 0x000fea0003c00000 */
[----:B------:R-:W-:Y:S02]  /*0b40*/  IMAD.MOV.U32 R8, RZ, RZ, R10 ;  /* 0x000000ffff087224 */ /* 0x000fe400078e000a */
[----:B------:R-:W-:-:S07]  /*0b50*/  IMAD.MOV.U32 R9, RZ, RZ, R11 ;  /* 0x000000ffff097224 */ /* 0x000fce00078e000b */
.L_x_7:
[----:B------:R-:W-:Y:S05]  /*0b60*/  BSYNC.RECONVERGENT B0 ;  /* 0x0000000000007941 */ /* 0x000fea0003800200 */
.L_x_6:
[----:B------:R-:W0:Y:S01]  /*0b70*/  LDC.64 R10, c[0x0][0x3b0] ;  /* 0x0000ec00ff0a7b82 */ /* 0x000e220000000a00 */
[----:B------:R-:W-:Y:S01]  /*0b80*/  DADD R24, R24, -R8 ;  /* 0x0000000018187229 */ /* 0x000fe20000000808 */
[----:B------:R-:W1:Y:S01]  /*0b90*/  LDCU UR8, c[0x0][0x38c] ;  /* 0x00007180ff0877ac */ /* 0x000e620008000800 */
[----:B------:R-:W2:Y:S05]  /*0ba0*/  LDCU.64 UR6, c[0x0][0x3a0] ;  /* 0x00007400ff0677ac */ /* 0x000eaa0008000a00 */
[----:B------:R-:W3:Y:S08]  /*0bb0*/  LDC.64 R6, c[0x0][0x3b8] ;  /* 0x0000ee00ff067b82 */ /* 0x000ef00000000a00 */
[----:B------:R-:W4:Y:S01]  /*0bc0*/  LDC.64 R12, c[0x0][0x388] ;  /* 0x0000e200ff0c7b82 */ /* 0x000f220000000a00 */
[----:B0-----:R-:W-:-:S07]  /*0bd0*/  IMAD.WIDE R8, R3, 0x8, R10 ;  /* 0x0000000803087825 */ /* 0x001fce00078e020a */
[----:B------:R-:W0:Y:S01]  /*0be0*/  LDC R2, c[0x0][0x3a4] ;  /* 0x0000e900ff027b82 */ /* 0x000e220000000800 */
[----:B------:R2:W-:Y:S04]  /*0bf0*/  STG.E.64 desc[UR4][R8.64], R24 ;  /* 0x0000001808007986 */ /* 0x0005e8000c101b04 */
[----:B---3--:R-:W5:Y:S01]  /*0c00*/  LDG.E.64 R6, desc[UR4][R6.64] ;  /* 0x0000000406067981 */ /* 0x008f62000c1e1b00 */
[----:B-1----:R-:W4:Y:S01]  /*0c10*/  MUFU.RCP64H R11, UR8 ;  /* 0x00000008000b7d08 */ /* 0x002f220008001800 */
[----:B------:R-:W-:Y:S01]  /*0c20*/  IMAD.MOV.U32 R10, RZ, RZ, 0x1 ;  /* 0x00000001ff0a7424 */ /* 0x000fe200078e00ff */
[----:B0-----:R-:W-:-:S05]  /*0c30*/  FSETP.GEU.AND P1, PT, |R2|, 6.5827683646048100446e-37, PT ;  /* 0x036000000200780b */ /* 0x001fca0003f2e200 */
[----:B----4-:R-:W-:-:S08]  /*0c40*/  DFMA R14, R10, -R12, 1 ;  /* 0x3ff000000a0e742b */ /* 0x010fd0000000080c */
        /* <DEDUP_REMOVED lines=14> */
[----:B------:R-:W-:Y:S02]  /*0d30*/  IMAD.U32 R15, RZ, RZ, UR7 ;  /* 0x00000007ff0f7e24 */ /* 0x000fe4000f8e00ff */
[----:B-1----:R-:W-:Y:S02]  /*0d40*/  IMAD.U32 R12, RZ, RZ, UR8 ;  /* 0x00000008ff0c7e24 */ /* 0x002fe4000f8e00ff */
[----:B------:R-:W-:-:S07]  /*0d50*/  IMAD.U32 R13, RZ, RZ, UR9 ;  /* 0x00000009ff0d7e24 */ /* 0x000fce000f8e00ff */
[----:B-----5:R-:W-:Y:S05]  /*0d60*/  CALL.REL.NOINC `($__internal_0_$__cuda_sm20_div_rn_f64_full) ;  /* 0x00000000001c7944 */ /* 0x020fea0003c00000 */
[----:B------:R-:W-:Y:S01]  /*0d70*/  IMAD.MOV.U32 R8, RZ, RZ, R10 ;  /* 0x000000ffff087224 */ /* 0x000fe200078e000a */
[----:B------:R-:W-:-:S07]  /*0d80*/  MOV R9, R11 ;  /* 0x0000000b00097202 */ /* 0x000fce0000000f00 */
.L_x_8:
[----:B------:R-:W0:Y:S01]  /*0d90*/  LDC.64 R10, c[0x0][0x3b8] ;  /* 0x0000ee00ff0a7b82 */ /* 0x000e220000000a00 */
[----:B-----5:R-:W-:Y:S01]  /*0da0*/  DFMA R6, R4, R8, R6 ;  /* 0x000000080406722b */ /* 0x020fe20000000006 */
[----:B0-----:R-:W-:-:S06]  /*0db0*/  IMAD.WIDE R2, R3, 0x8, R10 ;  /* 0x0000000803027825 */ /* 0x001fcc00078e020a */
[----:B------:R-:W-:Y:S01]  /*0dc0*/  STG.E.64 desc[UR4][R2.64], R6 ;  /* 0x0000000602007986 */ /* 0x000fe2000c101b04 */
[----:B------:R-:W-:Y:S05]  /*0dd0*/  EXIT ;  /* 0x000000000000794d */ /* 0x000fea0003800000 */
        .weak           $__internal_0_$__cuda_sm20_div_rn_f64_full
        .type           $__internal_0_$__cuda_sm20_div_rn_f64_full,@function
        .size           $__internal_0_$__cuda_sm20_div_rn_f64_full,(.L_x_15 - $__internal_0_$__cuda_sm20_div_rn_f64_full)
$__internal_0_$__cuda_sm20_div_rn_f64_full:
[C---:B------:R-:W-:Y:S01]  /*0de0*/  FSETP.GEU.AND P0, PT, |R13|.reuse, 1.469367938527859385e-39, PT ;  /* 0x001000000d00780b */ /* 0x040fe20003f0e200 */
[----:B------:R-:W-:Y:S01]  /*0df0*/  IMAD.MOV.U32 R16, RZ, RZ, 0x1 ;  /* 0x00000001ff107424 */ /* 0x000fe200078e00ff */
[----:B------:R-:W-:Y:S01]  /*0e00*/  LOP3.LUT R10, R13, 0x800fffff, RZ, 0xc0, !PT ;  /* 0x800fffff0d0a7812 */ /* 0x000fe200078ec0ff */
[----:B------:R-:W-:Y:S01]  /*0e10*/  IMAD.MOV.U32 R0, RZ, RZ, 0x1ca00000 ;  /* 0x1ca00000ff007424 */ /* 0x000fe200078e00ff */
[C---:B------:R-:W-:Y:S01]  /*0e20*/  FSETP.GEU.AND P2, PT, |R15|.reuse, 1.469367938527859385e-39, PT ;  /* 0x001000000f00780b */ /* 0x040fe20003f4e200 */
[----:B------:R-:W-:Y:S01]  /*0e30*/  BSSY.RECONVERGENT B1, `(.L_x_9) ;  /* 0x0000052000017945 */ /* 0x000fe20003800200 */
[----:B------:R-:W-:Y:S01]  /*0e40*/  LOP3.LUT R11, R10, 0x3ff00000, RZ, 0xfc, !PT ;  /* 0x3ff000000a0b7812 */ /* 0x000fe200078efcff */
[----:B------:R-:W-:Y:S01]  /*0e50*/  IMAD.MOV.U32 R10, RZ, RZ, R12 ;  /* 0x000000ffff0a7224 */ /* 0x000fe200078e000c */
[----:B------:R-:W-:Y:S02]  /*0e60*/  LOP3.LUT R2, R15, 0x7ff00000, RZ, 0xc0, !PT ;  /* 0x7ff000000f027812 */ /* 0x000fe400078ec0ff */
[----:B------:R-:W-:-:S03]  /*0e70*/  LOP3.LUT R27, R13, 0x7ff00000, RZ, 0xc0, !PT ;  /* 0x7ff000000d1b7812 */ /* 0x000fc600078ec0ff */
[----:B------:R-:W-:Y:S01]  /*0e80*/  @!P0 DMUL R10, R12, 8.98846567431157953865e+307 ;  /* 0x7fe000000c0a8828 */ /* 0x000fe20000000000 */
[----:B------:R-:W-:-:S03]  /*0e90*/  ISETP.GE.U32.AND P1, PT, R2, R27, PT ;  /* 0x0000001b0200720c */ /* 0x000fc60003f26070 */
[----:B------:R-:W-:Y:S01]  /*0ea0*/  @!P2 LOP3.LUT R19, R13, 0x7ff00000, RZ, 0xc0, !PT ;  /* 0x7ff000000d13a812 */ /* 0x000fe200078ec0ff */
[----:B------:R-:W-:Y:S01]  /*0eb0*/  @!P2 IMAD.MOV.U32 R22, RZ, RZ, RZ ;  /* 0x000000ffff16a224 */ /* 0x000fe200078e00ff */
[----:B------:R-:W0:Y:S02]  /*0ec0*/  MUFU.RCP64H R17, R11 ;  /* 0x0000000b00117308 */ /* 0x000e240000001800 */
[----:B------:R-:W-:Y:S02]  /*0ed0*/  @!P2 ISETP.GE.U32.AND P3, PT, R2, R19, PT ;  /* 0x000000130200a20c */ /* 0x000fe40003f66070 */
[----:B------:R-:W-:Y:S02]  /*0ee0*/  @!P0 LOP3.LUT R27, R11, 0x7ff00000, RZ, 0xc0, !PT ;  /* 0x7ff000000b1b8812 */ /* 0x000fe400078ec0ff */
[----:B------:R-:W-:Y:S01]  /*0ef0*/  @!P2 SEL R19, R0, 0x63400000, !P3 ;  /* 0x634000000013a807 */ /* 0x000fe20005800000 */
[----:B0-----:R-:W-:-:S08]  /*0f00*/  DFMA R20, R16, -R10, 1 ;  /* 0x3ff000001014742b */ /* 0x001fd0000000080a */
[----:B------:R-:W-:-:S08]  /*0f10*/  DFMA R20, R20, R20, R20 ;  /* 0x000000141414722b */ /* 0x000fd00000000014 */
[----:B------:R-:W-:Y:S01]  /*0f20*/  DFMA R20, R16, R20, R16 ;  /* 0x000000141014722b */ /* 0x000fe20000000010 */
[--C-:B------:R-:W-:Y:S02]  /*0f30*/  @!P2 LOP3.LUT R16, R19, 0x80000000, R15.reuse, 0xf8, !PT ;  /* 0x800000001310a812 */ /* 0x100fe400078ef80f */
[----:B------:R-:W-:Y:S02]  /*0f40*/  SEL R17, R0, 0x63400000, !P1 ;  /* 0x6340000000117807 */ /* 0x000fe40004800000 */
[----:B------:R-:W-:Y:S01]  /*0f50*/  @!P2 LOP3.LUT R23, R16, 0x100000, RZ, 0xfc, !PT ;  /* 0x001000001017a812 */ /* 0x000fe200078efcff */
[----:B------:R-:W-:Y:S02]  /*0f60*/  IMAD.MOV.U32 R16, RZ, RZ, R14 ;  /* 0x000000ffff107224 */ /* 0x000fe400078e000e */
[----:B------:R-:W-:Y:S01]  /*0f70*/  DFMA R18, R20, -R10, 1 ;  /* 0x3ff000001412742b */ /* 0x000fe2000000080a */
[----:B------:R-:W-:-:S06]  /*0f80*/  LOP3.LUT R17, R17, 0x800fffff, R15, 0xf8, !PT ;  /* 0x800fffff11117812 */ /* 0x000fcc00078ef80f */
[----:B------:R-:W-:Y:S02]  /*0f90*/  @!P2 DFMA R16, R16, 2, -R22 ;  /* 0x400000001010a82b */ /* 0x000fe40000000816 */
[----:B------:R-:W-:-:S08]  /*0fa0*/  DFMA R18, R20, R18, R20 ;  /* 0x000000121412722b */ /* 0x000fd00000000014 */
[----:B------:R-:W-:-:S08]  /*0fb0*/  DMUL R20, R18, R16 ;  /* 0x0000001012147228 */ /* 0x000fd00000000000 */
[----:B------:R-:W-:-:S08]  /*0fc0*/  DFMA R22, R20, -R10, R16 ;  /* 0x8000000a1416722b */ /* 0x000fd00000000010 */
[----:B------:R-:W-:Y:S01]  /*0fd0*/  DFMA R22, R18, R22, R20 ;  /* 0x000000161216722b */ /* 0x000fe20000000014 */
[----:B------:R-:W-:Y:S01]  /*0fe0*/  IMAD.MOV.U32 R18, RZ, RZ, R2 ;  /* 0x000000ffff127224 */ /* 0x000fe200078e0002 */
[----:B------:R-:W-:-:S05]  /*0ff0*/  @!P2 LOP3.LUT R18, R17, 0x7ff00000, RZ, 0xc0, !PT ;  /* 0x7ff000001112a812 */ /* 0x000fca00078ec0ff */
[----:B------:R-:W-:-:S05]  /*1000*/  VIADD R19, R18, 0xffffffff ;  /* 0xffffffff12137836 */ /* 0x000fca0000000000 */
[----:B------:R-:W-:Y:S01]  /*1010*/  ISETP.GT.U32.AND P0, PT, R19, 0x7feffffe, PT ;  /* 0x7feffffe1300780c */ /* 0x000fe20003f04070 */
[----:B------:R-:W-:-:S05]  /*1020*/  VIADD R19, R27, 0xffffffff ;  /* 0xffffffff1b137836 */ /* 0x000fca0000000000 */
[----:B------:R-:W-:-:S13]  /*1030*/  ISETP.GT.U32.OR P0, PT, R19, 0x7feffffe, P0 ;  /* 0x7feffffe1300780c */ /* 0x000fda0000704470 */
[----:B------:R-:W-:Y:S05]  /*1040*/  @P0 BRA `(.L_x_10) ;  /* 0x00000000006c0947 */ /* 0x000fea0003800000 */
[----:B------:R-:W-:-:S04]  /*1050*/  LOP3.LUT R15, R13, 0x7ff00000, RZ, 0xc0, !PT ;  /* 0x7ff000000d0f7812 */ /* 0x000fc800078ec0ff */
[CC--:B------:R-:W-:Y:S02]  /*1060*/  VIADDMNMX R14, R2.reuse, -R15.reuse, 0xb9600000, !PT ;  /* 0xb9600000020e7446 */ /* 0x0c0fe4000780090f */
[----:B------:R-:W-:Y:S02]  /*1070*/  ISETP.GE.U32.AND P0, PT, R2, R15, PT ;  /* 0x0000000f0200720c */ /* 0x000fe40003f06070 */
[----:B------:R-:W-:Y:S02]  /*1080*/  VIMNMX R14, PT, PT, R14, 0x46a00000, PT ;  /* 0x46a000000e0e7848 */ /* 0x000fe40003fe0100 */
[----:B------:R-:W-:-:S05]  /*1090*/  SEL R15, R0, 0x63400000, !P0 ;  /* 0x63400000000f7807 */ /* 0x000fca0004000000 */
[----:B------:R-:W-:Y:S02]  /*10a0*/  IMAD.IADD R0, R14, 0x1, -R15 ;  /* 0x000000010e007824 */ /* 0x000fe400078e0a0f */
[----:B------:R-:W-:Y:S02]  /*10b0*/  IMAD.MOV.U32 R14, RZ, RZ, RZ ;  /* 0x000000ffff0e7224 */ /* 0x000fe400078e00ff */
[----:B------:R-:W-:-:S06]  /*10c0*/  VIADD R15, R0, 0x7fe00000 ;  /* 0x7fe00000000f7836 */ /* 0x000fcc0000000000 */
[----:B------:R-:W-:-:S10]  /*10d0*/  DMUL R20, R22, R14 ;  /* 0x0000000e16147228 */ /* 0x000fd40000000000 */
[----:B------:R-:W-:-:S13]  /*10e0*/  FSETP.GTU.AND P0, PT, |R21|, 1.469367938527859385e-39, PT ;  /* 0x001000001500780b */ /* 0x000fda0003f0c200 */
[----:B------:R-:W-:Y:S05]  /*10f0*/  @P0 BRA `(.L_x_11) ;  /* 0x0000000000940947 */ /* 0x000fea0003800000 */
[----:B------:R-:W-:Y:S01]  /*1100*/  DFMA R10, R22, -R10, R16 ;  /* 0x8000000a160a722b */ /* 0x000fe20000000010 */
[----:B------:R-:W-:-:S09]  /*1110*/  IMAD.MOV.U32 R14, RZ, RZ, RZ ;  /* 0x000000ffff0e7224 */ /* 0x000fd200078e00ff */
[C---:B------:R-:W-:Y:S02]  /*1120*/  FSETP.NEU.AND P0, PT, R11.reuse, RZ, PT ;  /* 0x000000ff0b00720b */ /* 0x040fe40003f0d000 */
[----:B------:R-:W-:-:S04]  /*1130*/  LOP3.LUT R13, R11, 0x80000000, R13, 0x48, !PT ;  /* 0x800000000b0d7812 */ /* 0x000fc800078e480d */
[----:B------:R-:W-:-:S07]  /*1140*/  LOP3.LUT R15, R13, R15, RZ, 0xfc, !PT ;  /* 0x0000000f0d0f7212 */ /* 0x000fce00078efcff */
[----:B------:R-:W-:Y:S05]  /*1150*/  @!P0 BRA `(.L_x_11) ;  /* 0x00000000007c8947 */ /* 0x000fea0003800000 */
[----:B------:R-:W-:Y:S01]  /*1160*/  IADD3 R11, PT, PT, -R0, RZ, RZ ;  /* 0x000000ff000b7210 */ /* 0x000fe20007ffe1ff */
[----:B------:R-:W-:Y:S01]  /*1170*/  IMAD.MOV.U32 R10, RZ, RZ, RZ ;  /* 0x000000ffff0a7224 */ /* 0x000fe200078e00ff */
[----:B------:R-:W-:-:S05]  /*1180*/  DMUL.RP R14, R22, R14 ;  /* 0x0000000e160e7228 */ /* 0x000fca0000008000 */
[----:B------:R-:W-:-:S05]  /*1190*/  DFMA R10, R20, -R10, R22 ;  /* 0x8000000a140a722b */ /* 0x000fca0000000016 */
[----:B------:R-:W-:Y:S02]  /*11a0*/  LOP3.LUT R13, R15, R13, RZ, 0x3c, !PT ;  /* 0x0000000d0f0d7212 */ /* 0x000fe400078e3cff */
[----:B------:R-:W-:-:S04]  /*11b0*/  IADD3 R10, PT, PT, -R0, -0x43300000, RZ ;  /* 0xbcd00000000a7810 */ /* 0x000fc80007ffe1ff */
[----:B------:R-:W-:-:S04]  /*11c0*/  FSETP.NEU.AND P0, PT, |R11|, R10, PT ;  /* 0x0000000a0b00720b */ /* 0x000fc80003f0d200 */
[----:B------:R-:W-:Y:S02]  /*11d0*/  FSEL R20, R14, R20, !P0 ;  /* 0x000000140e147208 */ /* 0x000fe40004000000 */
[----:B------:R-:W-:Y:S01]  /*11e0*/  FSEL R21, R13, R21, !P0 ;  /* 0x000000150d157208 */ /* 0x000fe20004000000 */
[----:B------:R-:W-:Y:S06]  /*11f0*/  BRA `(.L_x_11) ;  /* 0x0000000000547947 */ /* 0x000fec0003800000 */
.L_x_10:
[----:B------:R-:W-:-:S14]  /*1200*/  DSETP.NAN.AND P0, PT, R14, R14, PT ;  /* 0x0000000e0e00722a */ /* 0x000fdc0003f08000 */
[----:B------:R-:W-:Y:S05]  /*1210*/  @P0 BRA `(.L_x_12) ;  /* 0x0000000000440947 */ /* 0x000fea0003800000 */
[----:B------:R-:W-:-:S14]  /*1220*/  DSETP.NAN.AND P0, PT, R12, R12, PT ;  /* 0x0000000c0c00722a */ /* 0x000fdc0003f08000 */
[----:B------:R-:W-:Y:S05]  /*1230*/  @P0 BRA `(.L_x_13) ;  /* 0x0000000000300947 */ /* 0x000fea0003800000 */
[----:B------:R-:W-:Y:S01]  /*1240*/  ISETP.NE.AND P0, PT, R18, R27, PT ;  /* 0x0000001b1200720c */ /* 0x000fe20003f05270 */
[----:B------:R-:W-:Y:S02]  /*1250*/  IMAD.MOV.U32 R20, RZ, RZ, 0x0 ;  /* 0x00000000ff147424 */ /* 0x000fe400078e00ff */
[----:B------:R-:W-:-:S10]  /*1260*/  IMAD.MOV.U32 R21, RZ, RZ, -0x80000 ;  /* 0xfff80000ff157424 */ /* 0x000fd400078e00ff */
[----:B------:R-:W-:Y:S05]  /*1270*/  @!P0 BRA `(.L_x_11) ;  /* 0x0000000000348947 */ /* 0x000fea0003800000 */
[----:B------:R-:W-:Y:S02]  /*1280*/  ISETP.NE.AND P0, PT, R18, 0x7ff00000, PT ;  /* 0x7ff000001200780c */ /* 0x000fe40003f05270 */
[----:B------:R-:W-:Y:S02]  /*1290*/  LOP3.LUT R21, R15, 0x80000000, R13, 0x48, !PT ;  /* 0x800000000f157812 */ /* 0x000fe400078e480d */
[----:B------:R-:W-:-:S13]  /*12a0*/  ISETP.EQ.OR P0, PT, R27, RZ, !P0 ;  /* 0x000000ff1b00720c */ /* 0x000fda0004702670 */
[----:B------:R-:W-:Y:S01]  /*12b0*/  @P0 LOP3.LUT R0, R21, 0x7ff00000, RZ, 0xfc, !PT ;  /* 0x7ff0000015000812 */ /* 0x000fe200078efcff */
[----:B------:R-:W-:Y:S02]  /*12c0*/  @!P0 IMAD.MOV.U32 R20, RZ, RZ, RZ ;  /* 0x000000ffff148224 */ /* 0x000fe400078e00ff */
[----:B------:R-:W-:Y:S02]  /*12d0*/  @P0 IMAD.MOV.U32 R20, RZ, RZ, RZ ;  /* 0x000000ffff140224 */ /* 0x000fe400078e00ff */
[----:B------:R-:W-:Y:S01]  /*12e0*/  @P0 IMAD.MOV.U32 R21, RZ, RZ, R0 ;  /* 0x000000ffff150224 */ /* 0x000fe200078e0000 */
[----:B------:R-:W-:Y:S06]  /*12f0*/  BRA `(.L_x_11) ;  /* 0x0000000000147947 */ /* 0x000fec0003800000 */
.L_x_13:
[----:B------:R-:W-:Y:S01]  /*1300*/  LOP3.LUT R21, R13, 0x80000, RZ, 0xfc, !PT ;  /* 0x000800000d157812 */ /* 0x000fe200078efcff */
[----:B------:R-:W-:Y:S01]  /*1310*/  IMAD.MOV.U32 R20, RZ, RZ, R12 ;  /* 0x000000ffff147224 */ /* 0x000fe200078e000c */
[----:B------:R-:W-:Y:S06]  /*1320*/  BRA `(.L_x_11) ;  /* 0x0000000000087947 */ /* 0x000fec0003800000 */
.L_x_12:
[----:B------:R-:W-:Y:S01]  /*1330*/  LOP3.LUT R21, R15, 0x80000, RZ, 0xfc, !PT ;  /* 0x000800000f157812 */ /* 0x000fe200078efcff */
[----:B------:R-:W-:-:S07]  /*1340*/  IMAD.MOV.U32 R20, RZ, RZ, R14 ;  /* 0x000000ffff147224 */ /* 0x000fce00078e000e */
.L_x_11:
[----:B------:R-:W-:Y:S05]  /*1350*/  BSYNC.RECONVERGENT B1 ;  /* 0x0000000000017941 */ /* 0x000fea0003800200 */
.L_x_9:
[----:B------:R-:W-:Y:S02]  /*1360*/  IMAD.MOV.U32 R27, RZ, RZ, 0x0 ;  /* 0x00000000ff1b7424 */ /* 0x000fe400078e00ff */
[----:B------:R-:W-:Y:S02]  /*1370*/  IMAD.MOV.U32 R10, RZ, RZ, R20 ;  /* 0x000000ffff0a7224 */ /* 0x000fe400078e0014 */
[----:B------:R-:W-:Y:S01]  /*1380*/  IMAD.MOV.U32 R11, RZ, RZ, R21 ;  /* 0x000000ffff0b7224 */ /* 0x000fe200078e0015 */
[----:B------:R-:W-:Y:S06]  /*1390*/  RET.REL.NODEC R26 `(_Z26cuda_physical_model_kerneldddddPdS_S_i) ;  /* 0xffffffec1a187950 */ /* 0x000fec0003c3ffff */
.L_x_14:
[----:B------:R-:W-:-:S00]  /*13a0*/  BRA `(.L_x_14) ;  /* 0xfffffffc00fc7947 */ /* 0x000fc0000383ffff */
[----:B------:R-:W-:-:S00]  /*13b0*/  NOP ;  /* 0x0000000000007918 */ /* 0x000fc00000000000 */
        /* <DEDUP_REMOVED lines=12> */
.L_x_15:


//--------------------- .nv.shared.reserved.0     --------------------------
	.section	.nv.shared.reserved.0,"aw",@nobits
	.weak		__nv_reservedSMEM_offset_0_alias
	.size		__nv_reservedSMEM_offset_0_alias, 0, 64
	.other		__nv_reservedSMEM_offset_0_alias,@"STO_CUDA_RESERVED_SHARED STV_DEFAULT"
__nv_reservedSMEM_offset_0_alias:
	.zero		0
	.zero		64


//--------------------- .nv.constant0._Z26cuda_physical_model_kerneldddddPdS_S_i --------------------------
	.section	.nv.constant0._Z26cuda_physical_model_kerneldddddPdS_S_i,"a",@progbits
	.sectionflags	@""
	.align	4
.nv.constant0._Z26cuda_physical_model_kerneldddddPdS_S_i:
	.zero		964


//--------------------- SYMBOLS --------------------------

	.type		.nv.reservedSmem.offset0,@object
	.size		.nv.reservedSmem.offset0,0x4
